	.headerflags	@"EF_CUDA_TEXMODE_UNIFIED EF_CUDA_64BIT_ADDRESS EF_CUDA_ACCELERATORS EF_CUDA_SM90 EF_CUDA_VIRTUAL_SM(EF_CUDA_SM90)"
	.elftype	@"ET_EXEC"


//--------------------- .nv.info                  --------------------------
	.section	.nv.info,"",@"SHT_CUDA_INFO"
	.align	4


	//----- nvinfo : EIATTR_REGCOUNT
	.align		4
        /*0000*/ 	.byte	0x04, 0x2f
        /*0002*/ 	.short	(.L_1 - .L_0)
	.align		4
.L_0:
        /*0004*/ 	.word	index@(triton_poi_fused_max_pool2d_with_indices_2)
        /*0008*/ 	.word	0x00000022


	//----- nvinfo : EIATTR_MIN_STACK_SIZE
	.align		4
.L_1:
        /*000c*/ 	.byte	0x04, 0x12
        /*000e*/ 	.short	(.L_3 - .L_2)
	.align		4
.L_2:
        /*0010*/ 	.word	index@(triton_poi_fused_max_pool2d_with_indices_2)
        /*0014*/ 	.word	0x00000000


	//----- nvinfo : EIATTR_FRAME_SIZE
	.align		4
.L_3:
        /*0018*/ 	.byte	0x04, 0x11
        /*001a*/ 	.short	(.L_5 - .L_4)
	.align		4
.L_4:
        /*001c*/ 	.word	index@(triton_poi_fused_max_pool2d_with_indices_2)
        /*0020*/ 	.word	0x00000000


	//----- nvinfo : EIATTR_MIN_STACK_SIZE
	.align		4
.L_5:
        /*0024*/ 	.byte	0x04, 0x12
        /*0026*/ 	.short	(.L_7 - .L_6)
	.align		4
.L_6:
        /*0028*/ 	.word	index@(triton_poi_fused_max_pool2d_with_indices_2)
        /*002c*/ 	.word	0x00000000
.L_7:


//--------------------- .nv.info.triton_poi_fused_max_pool2d_with_indices_2 --------------------------
	.section	.nv.info.triton_poi_fused_max_pool2d_with_indices_2,"",@"SHT_CUDA_INFO"
	.sectionflags	@""
	.align	4


	//----- nvinfo : EIATTR_CUDA_API_VERSION
	.align		4
        /*0000*/ 	.byte	0x04, 0x37
        /*0002*/ 	.short	(.L_9 - .L_8)
.L_8:
        /*0004*/ 	.word	0x0000007c


	//----- nvinfo : EIATTR_KPARAM_INFO
	.align		4
.L_9:
        /*0008*/ 	.byte	0x04, 0x17
        /*000a*/ 	.short	(.L_11 - .L_10)
.L_10:
        /*000c*/ 	.word	0x00000000
        /*0010*/ 	.short	0x0003
        /*0012*/ 	.short	0x0014
        /*0014*/ 	.byte	0x00, 0xf0, 0x11, 0x00


	//----- nvinfo : EIATTR_KPARAM_INFO
	.align		4
.L_11:
        /*0018*/ 	.byte	0x04, 0x17
        /*001a*/ 	.short	(.L_13 - .L_12)
.L_12:
        /*001c*/ 	.word	0x00000000
        /*0020*/ 	.short	0x0002
        /*0022*/ 	.short	0x0010
        /*0024*/ 	.byte	0x00, 0xf0, 0x11, 0x00


	//----- nvinfo : EIATTR_KPARAM_INFO
	.align		4
.L_13:
        /*0028*/ 	.byte	0x04, 0x17
        /*002a*/ 	.short	(.L_15 - .L_14)
.L_14:
        /*002c*/ 	.word	0x00000000
        /*0030*/ 	.short	0x0001
        /*0032*/ 	.short	0x0008
        /*0034*/ 	.byte	0x00, 0xf4, 0x21, 0x00


	//----- nvinfo : EIATTR_KPARAM_INFO
	.align		4
.L_15:
        /*0038*/ 	.byte	0x04, 0x17
        /*003a*/ 	.short	(.L_17 - .L_16)
.L_16:
        /*003c*/ 	.word	0x00000000
        /*0040*/ 	.short	0x0000
        /*0042*/ 	.short	0x0000
        /*0044*/ 	.byte	0x00, 0xf4, 0x21, 0x00


	//----- nvinfo : EIATTR_SPARSE_MMA_MASK
	.align		4
.L_17:
        /*0048*/ 	.byte	0x03, 0x50
        /*004a*/ 	.short	0x0000


	//----- nvinfo : EIATTR_MAXREG_COUNT
	.align		4
        /*004c*/ 	.byte	0x03, 0x1b
        /*004e*/ 	.short	0x00ff


	//----- nvinfo : EIATTR_EXIT_INSTR_OFFSETS
	.align		4
        /*0050*/ 	.byte	0x04, 0x1c
        /*0052*/ 	.short	(.L_19 - .L_18)


	//   ....[0]....
.L_18:
        /*0054*/ 	.word	0x00001de0


	//   ....[1]....
        /*0058*/ 	.word	0x00001e90


	//----- nvinfo : EIATTR_REQNTID
	.align		4
.L_19:
        /*005c*/ 	.byte	0x04, 0x10
        /*005e*/ 	.short	(.L_21 - .L_20)
.L_20:
        /*0060*/ 	.word	0x00000080
        /*0064*/ 	.word	0x00000001
        /*0068*/ 	.word	0x00000001


	//----- nvinfo : EIATTR_CBANK_PARAM_SIZE
	.align		4
.L_21:
        /*006c*/ 	.byte	0x03, 0x19
        /*006e*/ 	.short	0x0018


	//----- nvinfo : EIATTR_PARAM_CBANK
	.align		4
        /*0070*/ 	.byte	0x04, 0x0a
        /*0072*/ 	.short	(.L_23 - .L_22)
	.align		4
.L_22:
        /*0074*/ 	.word	index@(.nv.constant0.triton_poi_fused_max_pool2d_with_indices_2)
        /*0078*/ 	.short	0x0210
        /*007a*/ 	.short	0x0018


	//----- nvinfo : EIATTR_SW_WAR
	.align		4
.L_23:
        /*007c*/ 	.byte	0x04, 0x36
        /*007e*/ 	.short	(.L_25 - .L_24)
.L_24:
        /*0080*/ 	.word	0x00000008
.L_25:


//--------------------- .nv.callgraph             --------------------------
	.section	.nv.callgraph,"",@"SHT_CUDA_CALLGRAPH"
	.align	4
	.sectionentsize	8
	.align		4
        /*0000*/ 	.word	0x00000000
	.align		4
        /*0004*/ 	.word	0xffffffff
	.align		4
        /*0008*/ 	.word	0x00000000
	.align		4
        /*000c*/ 	.word	0xfffffffe
	.align		4
        /*0010*/ 	.word	0x00000000
	.align		4
        /*0014*/ 	.word	0xfffffffd
	.align		4
        /*0018*/ 	.word	0x00000000
	.align		4
        /*001c*/ 	.word	0xfffffffc


//--------------------- .text.triton_poi_fused_max_pool2d_with_indices_2 --------------------------
	.section	.text.triton_poi_fused_max_pool2d_with_indices_2,"ax",@progbits
	.sectionflags	@"SHF_BARRIERS=1"
	.align	128
        .global         triton_poi_fused_max_pool2d_with_indices_2
        .type           triton_poi_fused_max_pool2d_with_indices_2,@function
        .size           triton_poi_fused_max_pool2d_with_indices_2,(.L_x_1 - triton_poi_fused_max_pool2d_with_indices_2)
        .other          triton_poi_fused_max_pool2d_with_indices_2,@"STO_CUDA_ENTRY STV_DEFAULT"
triton_poi_fused_max_pool2d_with_indices_2:
.text.triton_poi_fused_max_pool2d_with_indices_2:
[----:B------:R-:W0:Y:S02]  /*0000*/  LDC R1, c[0x0][0x28] ;  /* 0x00000a00ff017b82 */ /* 0x000e240000000800 */
[----:B------:R-:W1:Y:S01]  /*0010*/  S2R R0, SR_TID.X ;  /* 0x0000000000007919 */ /* 0x000e620000002100 */
[----:B------:R-:W2:Y:S01]  /*0020*/  S2UR UR4, SR_CTAID.Y ;  /* 0x00000000000479c3 */ /* 0x000ea20000002600 */
[----:B------:R-:W-:Y:S01]  /*0030*/  IMAD.MOV.U32 R4, RZ, RZ, RZ ;  /* 0x000000ffff047224 */ /* 0x000fe200078e00ff */
[----:B------:R-:W-:Y:S01]  /*0040*/  CS2R R18, SRZ ;  /* 0x0000000000127805 */ /* 0x000fe2000001ff00 */
[----:B------:R-:W3:Y:S01]  /*0050*/  S2R R14, SR_CTAID.X ;  /* 0x00000000000e7919 */ /* 0x000ee20000002500 */
[----:B------:R-:W-:-:S04]  /*0060*/  ULDC.64 UR8, c[0x0][0x208] ;  /* 0x0000820000087ab9 */ /* 0x000fc80000000a00 */
[----:B------:R-:W4:Y:S01]  /*0070*/  LDC.64 R28, c[0x0][0x210] ;  /* 0x00008400ff1c7b82 */ /* 0x000f220000000a00 */
[----:B--2---:R-:W-:Y:S01]  /*0080*/  USHF.L.U32 UR4, UR4, 0x5, URZ ;  /* 0x0000000504047899 */ /* 0x004fe2000800063f */
[----:B-1----:R-:W-:-:S04]  /*0090*/  SHF.R.U32.HI R2, RZ, 0x3, R0 ;  /* 0x00000003ff027819 */ /* 0x002fc80000011600 */
[----:B------:R-:W-:-:S04]  /*00a0*/  SGXT.U32 R2, R2, 0x4 ;  /* 0x000000040202781a */ /* 0x000fc80000000000 */
[----:B------:R-:W-:Y:S01]  /*00b0*/  LOP3.LUT R3, R2, UR4, RZ, 0xfc, !PT ;  /* 0x0000000402037c12 */ /* 0x000fe2000f8efcff */
[----:B------:R-:W-:-:S03]  /*00c0*/  IMAD.MOV.U32 R2, RZ, RZ, RZ ;  /* 0x000000ffff027224 */ /* 0x000fc600078e00ff */
[C---:B------:R-:W-:Y:S01]  /*00d0*/  LOP3.LUT R5, R3.reuse, 0x10, RZ, 0xfc, !PT ;  /* 0x0000001003057812 */ /* 0x040fe200078efcff */
[----:B------:R-:W-:-:S04]  /*00e0*/  IMAD.HI R8, R3, -0x7bdef7bd, R2 ;  /* 0x8421084303087827 */ /* 0x000fc800078e0202 */
[----:B------:R-:W-:Y:S01]  /*00f0*/  IMAD.HI R6, R5, -0x7bdef7bd, R4 ;  /* 0x8421084305067827 */ /* 0x000fe200078e0204 */
[----:B------:R-:W-:-:S03]  /*0100*/  SHF.R.U32.HI R9, RZ, 0x1f, R8 ;  /* 0x0000001fff097819 */ /* 0x000fc60000011608 */
[----:B------:R-:W-:Y:S01]  /*0110*/  IMAD.HI R2, R3, -0x779bd671, R2 ;  /* 0x8864298f03027827 */ /* 0x000fe200078e0202 */
[----:B------:R-:W-:Y:S02]  /*0120*/  SHF.R.U32.HI R7, RZ, 0x1f, R6 ;  /* 0x0000001fff077819 */ /* 0x000fe40000011606 */
[----:B------:R-:W-:Y:S01]  /*0130*/  LEA.HI.SX32 R9, R8, R9, 0x1c ;  /* 0x0000000908097211 */ /* 0x000fe200078fe2ff */
[----:B------:R-:W-:Y:S01]  /*0140*/  IMAD.HI R4, R5, -0x779bd671, R4 ;  /* 0x8864298f05047827 */ /* 0x000fe200078e0204 */
[----:B------:R-:W-:Y:S02]  /*0150*/  LEA.HI.SX32 R7, R6, R7, 0x1c ;  /* 0x0000000706077211 */ /* 0x000fe400078fe2ff */
[----:B------:R-:W-:Y:S01]  /*0160*/  SHF.R.U32.HI R11, RZ, 0x1f, R2 ;  /* 0x0000001fff0b7819 */ /* 0x000fe20000011602 */
[----:B------:R-:W-:Y:S01]  /*0170*/  IMAD.MOV.U32 R6, RZ, RZ, RZ ;  /* 0x000000ffff067224 */ /* 0x000fe200078e00ff */
[----:B------:R-:W-:Y:S01]  /*0180*/  SHF.R.U32.HI R13, RZ, 0x1f, R4 ;  /* 0x0000001fff0d7819 */ /* 0x000fe20000011604 */
[----:B------:R-:W-:Y:S01]  /*0190*/  IMAD.MOV.U32 R8, RZ, RZ, RZ ;  /* 0x000000ffff087224 */ /* 0x000fe200078e00ff */
[----:B------:R-:W-:Y:S01]  /*01a0*/  LEA.HI.SX32 R15, R2, R11, 0x17 ;  /* 0x0000000b020f7211 */ /* 0x000fe200078fbaff */
[----:B------:R-:W-:Y:S01]  /*01b0*/  IMAD.HI R12, R7, -0x7bdef7bd, R6 ;  /* 0x84210843070c7827 */ /* 0x000fe200078e0206 */
[----:B------:R-:W-:-:S03]  /*01c0*/  LEA.HI.SX32 R10, R4, R13, 0x17 ;  /* 0x0000000d040a7211 */ /* 0x000fc600078fbaff */
[----:B---3--:R-:W-:Y:S01]  /*01d0*/  IMAD.SHL.U32 R2, R14, 0x20, RZ ;  /* 0x000000200e027824 */ /* 0x008fe200078e00ff */
[----:B------:R-:W-:Y:S01]  /*01e0*/  SHF.R.U32.HI R11, RZ, 0x1f, R12 ;  /* 0x0000001fff0b7819 */ /* 0x000fe2000001160c */
[----:B------:R-:W-:-:S03]  /*01f0*/  IMAD.HI R6, R9, -0x7bdef7bd, R8 ;  /* 0x8421084309067827 */ /* 0x000fc600078e0208 */
[----:B------:R-:W-:Y:S01]  /*0200*/  LEA.HI R17, R12, R11, RZ, 0x1c ;  /* 0x0000000b0c117211 */ /* 0x000fe200078fe0ff */
[----:B------:R-:W-:Y:S01]  /*0210*/  IMAD.SHL.U32 R11, R0, 0x4, RZ ;  /* 0x00000004000b7824 */ /* 0x000fe200078e00ff */
[----:B------:R-:W-:Y:S01]  /*0220*/  SHF.R.U32.HI R13, RZ, 0x1f, R6 ;  /* 0x0000001fff0d7819 */ /* 0x000fe20000011606 */
[----:B------:R-:W-:Y:S02]  /*0230*/  IMAD R4, R9, -0x1f, R3 ;  /* 0xffffffe109047824 */ /* 0x000fe400078e0203 */
[----:B------:R-:W-:Y:S01]  /*0240*/  IMAD R17, R17, -0x1f, R7 ;  /* 0xffffffe111117824 */ /* 0x000fe200078e0207 */
[----:B------:R-:W-:Y:S01]  /*0250*/  LOP3.LUT R26, R2, 0x1c, R11, 0xf8, !PT ;  /* 0x0000001c021a7812 */ /* 0x000fe200078ef80b */
[----:B------:R-:W-:Y:S01]  /*0260*/  IMAD R11, R7, -0x1f, R5 ;  /* 0xffffffe1070b7824 */ /* 0x000fe200078e0205 */
[----:B------:R-:W-:Y:S01]  /*0270*/  LEA.HI R13, R6, R13, RZ, 0x1c ;  /* 0x0000000d060d7211 */ /* 0x000fe200078fe0ff */
[----:B------:R-:W-:Y:S01]  /*0280*/  IMAD R4, R15, 0x800, R4 ;  /* 0x000008000f047824 */ /* 0x000fe200078e0204 */
[----:B------:R-:W-:Y:S01]  /*0290*/  ISETP.GE.AND P0, PT, R26, 0xc0, PT ;  /* 0x000000c01a00780c */ /* 0x000fe20003f06270 */
[----:B------:R-:W-:-:S02]  /*02a0*/  IMAD R10, R10, 0x800, R11 ;  /* 0x000008000a0a7824 */ /* 0x000fc400078e020b */
[----:B------:R-:W-:Y:S01]  /*02b0*/  IMAD R24, R4, 0x180, RZ ;  /* 0x0000018004187824 */ /* 0x000fe200078e02ff */
[----:B------:R-:W-:Y:S01]  /*02c0*/  ISETP.LT.AND P1, PT, R3, 0xf04, !P0 ;  /* 0x00000f040300780c */ /* 0x000fe20004721270 */
[C---:B------:R-:W-:Y:S01]  /*02d0*/  VIADD R4, R26.reuse, 0xc0 ;  /* 0x000000c01a047836 */ /* 0x040fe20000000000 */
[----:B------:R-:W-:Y:S01]  /*02e0*/  ISETP.LT.AND P0, PT, R5, 0xf04, !P0 ;  /* 0x00000f040500780c */ /* 0x000fe20004701270 */
[----:B------:R-:W-:Y:S01]  /*02f0*/  IMAD R3, R17, 0x40, R10 ;  /* 0x0000004011037824 */ /* 0x000fe200078e020a */
[----:B------:R-:W-:Y:S01]  /*0300*/  CS2R R16, SRZ ;  /* 0x0000000000107805 */ /* 0x000fe2000001ff00 */
[----:B------:R-:W-:Y:S02]  /*0310*/  IMAD R25, R13, -0x1f, R9 ;  /* 0xffffffe10d197824 */ /* 0x000fe400078e0209 */
[----:B------:R-:W-:Y:S02]  /*0320*/  IMAD.IADD R6, R26, 0x1, R24 ;  /* 0x000000011a067824 */ /* 0x000fe400078e0218 */
[----:B------:R-:W-:-:S02]  /*0330*/  IMAD.IADD R10, R24, 0x1, R4 ;  /* 0x00000001180a7824 */ /* 0x000fc400078e0204 */
[C---:B------:R-:W-:Y:S02]  /*0340*/  IMAD R7, R25.reuse, 0x6000, R6 ;  /* 0x0000600019077824 */ /* 0x040fe400078e0206 */
[----:B------:R-:W-:Y:S01]  /*0350*/  IMAD R21, R25, 0x6000, R10 ;  /* 0x0000600019157824 */ /* 0x000fe200078e020a */
[----:B------:R-:W-:Y:S01]  /*0360*/  CS2R R10, SRZ ;  /* 0x00000000000a7805 */ /* 0x000fe2000001ff00 */
[----:B------:R-:W-:Y:S02]  /*0370*/  IMAD.MOV.U32 R9, RZ, RZ, RZ ;  /* 0x000000ffff097224 */ /* 0x000fe400078e00ff */
[----:B----4-:R-:W-:-:S04]  /*0380*/  IMAD.WIDE R6, R7, 0x4, R28 ;  /* 0x0000000407067825 */ /* 0x010fc800078e021c */
[----:B------:R-:W-:Y:S01]  /*0390*/  IMAD.WIDE R20, R21, 0x4, R28 ;  /* 0x0000000415147825 */ /* 0x000fe200078e021c */
[----:B------:R1:W2:Y:S03]  /*03a0*/  @P1 LDG.E.EL.128 R16, desc[UR8][R6.64] ;  /* 0x0000000806101981 */ /* 0x0002a6000c2e1d00 */
[----:B------:R-:W-:Y:S01]  /*03b0*/  IMAD R3, R3, 0x180, RZ ;  /* 0x0000018003037824 */ /* 0x000fe200078e02ff */
[----:B------:R3:W2:Y:S03]  /*03c0*/  @P1 LDG.E.EL.128 R8, desc[UR8][R20.64] ;  /* 0x0000000814081981 */ /* 0x0006a6000c2e1d00 */
[----:B------:R-:W-:Y:S02]  /*03d0*/  IMAD.IADD R23, R26, 0x1, R3 ;  /* 0x000000011a177824 */ /* 0x000fe400078e0203 */
[----:B------:R-:W-:Y:S01]  /*03e0*/  IMAD.IADD R27, R3, 0x1, R4 ;  /* 0x00000001031b7824 */ /* 0x000fe200078e0204 */
[----:B------:R-:W-:-:S02]  /*03f0*/  CS2R R12, SRZ ;  /* 0x00000000000c7805 */ /* 0x000fc4000001ff00 */
[----:B------:R-:W-:Y:S02]  /*0400*/  CS2R R14, SRZ ;  /* 0x00000000000e7805 */ /* 0x000fe4000001ff00 */
[----:B------:R-:W-:Y:S02]  /*0410*/  CS2R R4, SRZ ;  /* 0x0000000000047805 */ /* 0x000fe4000001ff00 */
[----:B-1----:R-:W-:Y:S01]  /*0420*/  CS2R R6, SRZ ;  /* 0x0000000000067805 */ /* 0x002fe2000001ff00 */
[----:B------:R-:W-:-:S04]  /*0430*/  IMAD.WIDE R22, R23, 0x4, R28 ;  /* 0x0000000417167825 */ /* 0x000fc800078e021c */
[----:B---3--:R-:W-:Y:S01]  /*0440*/  IMAD.WIDE R20, R27, 0x4, R28 ;  /* 0x000000041b147825 */ /* 0x008fe200078e021c */
[----:B------:R1:W3:Y:S04]  /*0450*/  @P0 LDG.E.EL.128 R12, desc[UR8][R22.64] ;  /* 0x00000008160c0981 */ /* 0x0002e8000c2e1d00 */
[----:B------:R4:W3:Y:S01]  /*0460*/  @P0 LDG.E.EL.128 R4, desc[UR8][R20.64] ;  /* 0x0000000814040981 */ /* 0x0008e2000c2e1d00 */
[----:B-1----:R-:W-:Y:S01]  /*0470*/  VIADD R22, R26, 0x180 ;  /* 0x000001801a167836 */ /* 0x002fe20000000000 */
[----:B--2---:R-:W-:Y:S02]  /*0480*/  FSETP.GT.AND P5, PT, R8, R16, PT ;  /* 0x000000100800720b */ /* 0x004fe40003fa4000 */
[----:B------:R-:W-:Y:S02]  /*0490*/  FSETP.GT.AND P2, PT, R9, R17, PT ;  /* 0x000000110900720b */ /* 0x000fe40003f44000 */
[----:B------:R-:W-:-:S02]  /*04a0*/  FSETP.GT.AND P3, PT, R10, R18, PT ;  /* 0x000000120a00720b */ /* 0x000fc40003f64000 */
[----:B------:R-:W-:Y:S02]  /*04b0*/  FSETP.NAN.AND P6, PT, R8, R8, PT ;  /* 0x000000080800720b */ /* 0x000fe40003fc8000 */
[----:B------:R-:W-:-:S05]  /*04c0*/  FSETP.NAN.AND P4, PT, R9, R9, PT ;  /* 0x000000090900720b */ /* 0x000fca0003f88000 */
[----:B------:R-:W-:Y:S02]  /*04d0*/  @!P5 FSEL R8, R8, R16, P6 ;  /* 0x000000100808d208 */ /* 0x000fe40003000000 */
[----:B------:R-:W-:Y:S02]  /*04e0*/  FSETP.GT.AND P5, PT, R11, R19, PT ;  /* 0x000000130b00720b */ /* 0x000fe40003fa4000 */
[----:B------:R-:W-:Y:S02]  /*04f0*/  @!P2 FSEL R9, R9, R17, P4 ;  /* 0x000000110909a208 */ /* 0x000fe40002000000 */
[----:B------:R-:W-:-:S04]  /*0500*/  FSETP.NAN.AND P2, PT, R10, R10, PT ;  /* 0x0000000a0a00720b */ /* 0x000fc80003f48000 */
[----:B------:R-:W-:Y:S01]  /*0510*/  @!P3 FSEL R10, R10, R18, P2 ;  /* 0x000000120a0ab208 */ /* 0x000fe20001000000 */
[----:B------:R-:W-:Y:S01]  /*0520*/  IMAD.IADD R18, R24, 0x1, R22 ;  /* 0x0000000118127824 */ /* 0x000fe200078e0216 */
[----:B------:R-:W-:-:S03]  /*0530*/  FSETP.NAN.AND P2, PT, R11, R11, PT ;  /* 0x0000000b0b00720b */ /* 0x000fc60003f48000 */
[----:B----4-:R-:W-:Y:S01]  /*0540*/  IMAD R21, R25, 0x6000, R18 ;  /* 0x0000600019157824 */ /* 0x010fe200078e0212 */
[----:B------:R-:W-:Y:S02]  /*0550*/  @!P5 FSEL R11, R11, R19, P2 ;  /* 0x000000130b0bd208 */ /* 0x000fe40001000000 */
[----:B------:R-:W-:Y:S02]  /*0560*/  CS2R R16, SRZ ;  /* 0x0000000000107805 */ /* 0x000fe4000001ff00 */
[----:B------:R-:W-:Y:S01]  /*0570*/  CS2R R18, SRZ ;  /* 0x0000000000127805 */ /* 0x000fe2000001ff00 */
[----:B------:R-:W-:-:S05]  /*0580*/  IMAD.WIDE R20, R21, 0x4, R28 ;  /* 0x0000000415147825 */ /* 0x000fca00078e021c */
[----:B------:R1:W2:Y:S01]  /*0590*/  @P1 LDG.E.EL.128 R16, desc[UR8][R20.64] ;  /* 0x0000000814101981 */ /* 0x0002a2000c2e1d00 */
[C---:B---3--:R-:W-:Y:S02]  /*05a0*/  FSETP.GT.AND P6, PT, R4.reuse, R12, PT ;  /* 0x0000000c0400720b */ /* 0x048fe40003fc4000 */
[----:B------:R-:W-:Y:S02]  /*05b0*/  FSETP.NAN.AND P3, PT, R4, R4, PT ;  /* 0x000000040400720b */ /* 0x000fe40003f68000 */
[----:B------:R-:W-:Y:S02]  /*05c0*/  FSETP.GT.AND P4, PT, R5, R13, PT ;  /* 0x0000000d0500720b */ /* 0x000fe40003f84000 */
[----:B------:R-:W-:Y:S02]  /*05d0*/  FSETP.GT.AND P2, PT, R7, R15, PT ;  /* 0x0000000f0700720b */ /* 0x000fe40003f44000 */
[----:B------:R-:W-:-:S05]  /*05e0*/  FSETP.NAN.AND P5, PT, R5, R5, PT ;  /* 0x000000050500720b */ /* 0x000fca0003fa8000 */
[----:B------:R-:W-:Y:S02]  /*05f0*/  @!P6 FSEL R4, R4, R12, P3 ;  /* 0x0000000c0404e208 */ /* 0x000fe40001800000 */
[C---:B------:R-:W-:Y:S02]  /*0600*/  FSETP.GT.AND P3, PT, R6.reuse, R14, PT ;  /* 0x0000000e0600720b */ /* 0x040fe40003f64000 */
[----:B------:R-:W-:Y:S02]  /*0610*/  @!P4 FSEL R5, R5, R13, P5 ;  /* 0x0000000d0505c208 */ /* 0x000fe40002800000 */
[----:B------:R-:W-:Y:S02]  /*0620*/  FSETP.NAN.AND P4, PT, R6, R6, PT ;  /* 0x000000060600720b */ /* 0x000fe40003f88000 */
[----:B------:R-:W-:Y:S01]  /*0630*/  FSETP.NAN.AND P5, PT, R7, R7, PT ;  /* 0x000000070700720b */ /* 0x000fe20003fa8000 */
[----:B------:R-:W-:Y:S01]  /*0640*/  IMAD.IADD R23, R3, 0x1, R22 ;  /* 0x0000000103177824 */ /* 0x000fe200078e0216 */
[----:B------:R-:W-:-:S02]  /*0650*/  CS2R R12, SRZ ;  /* 0x00000000000c7805 */ /* 0x000fc4000001ff00 */
[----:B------:R-:W-:Y:S01]  /*0660*/  @!P2 FSEL R7, R7, R15, P5 ;  /* 0x0000000f0707a208 */ /* 0x000fe20002800000 */
[----:B-1----:R-:W-:Y:S02]  /*0670*/  IMAD.WIDE R20, R23, 0x4, R28 ;  /* 0x0000000417147825 */ /* 0x002fe400078e021c */
[----:B------:R-:W-:Y:S02]  /*0680*/  @!P3 FSEL R6, R6, R14, P4 ;  /* 0x0000000e0606b208 */ /* 0x000fe40002000000 */
[----:B------:R-:W-:-:S06]  /*0690*/  CS2R R14, SRZ ;  /* 0x00000000000e7805 */ /* 0x000fcc000001ff00 */
[----:B------:R1:W3:Y:S01]  /*06a0*/  @P0 LDG.E.EL.128 R12, desc[UR8][R20.64] ;  /* 0x00000008140c0981 */ /* 0x0002e2000c2e1d00 */
[----:B------:R-:W-:Y:S01]  /*06b0*/  VIADD R22, R26, 0x3000 ;  /* 0x000030001a167836 */ /* 0x000fe20000000000 */
[----:B--2---:R-:W-:Y:S02]  /*06c0*/  FSETP.NAN.AND P5, PT, R16, R16, PT ;  /* 0x000000101000720b */ /* 0x004fe40003fa8000 */
[-C--:B------:R-:W-:Y:S02]  /*06d0*/  FSETP.NAN.AND P2, PT, R17, R17.reuse, PT ;  /* 0x000000111100720b */ /* 0x080fe40003f48000 */
[----:B------:R-:W-:Y:S02]  /*06e0*/  FSETP.NAN.AND P3, PT, R18, R18, PT ;  /* 0x000000121200720b */ /* 0x000fe40003f68000 */
[----:B------:R-:W-:Y:S02]  /*06f0*/  FSETP.GEU.AND P6, PT, R8, R16, PT ;  /* 0x000000100800720b */ /* 0x000fe40003fce000 */
[----:B------:R-:W-:-:S05]  /*0700*/  FSETP.GEU.AND P4, PT, R9, R17, PT ;  /* 0x000000110900720b */ /* 0x000fca0003f8e000 */
[----:B------:R-:W-:Y:S02]  /*0710*/  @!P5 FSEL R16, R16, R8, !P6 ;  /* 0x000000081010d208 */ /* 0x000fe40007000000 */
[----:B------:R-:W-:Y:S02]  /*0720*/  FSETP.NAN.AND P5, PT, R19, R19, PT ;  /* 0x000000131300720b */ /* 0x000fe40003fa8000 */
[----:B------:R-:W-:Y:S02]  /*0730*/  @!P2 FSEL R17, R17, R9, !P4 ;  /* 0x000000091111a208 */ /* 0x000fe40006000000 */
[----:B------:R-:W-:-:S04]  /*0740*/  FSETP.GEU.AND P2, PT, R10, R18, PT ;  /* 0x000000120a00720b */ /* 0x000fc80003f4e000 */
[----:B------:R-:W-:Y:S01]  /*0750*/  @!P3 FSEL R18, R18, R10, !P2 ;  /* 0x0000000a1212b208 */ /* 0x000fe20005000000 */
[----:B------:R-:W-:Y:S01]  /*0760*/  IMAD.IADD R10, R24, 0x1, R22 ;  /* 0x00000001180a7824 */ /* 0x000fe200078e0216 */
[----:B------:R-:W-:-:S03]  /*0770*/  FSETP.GEU.AND P2, PT, R11, R19, PT ;  /* 0x000000130b00720b */ /* 0x000fc60003f4e000 */
[----:B-1----:R-:W-:Y:S01]  /*0780*/  IMAD R21, R25, 0x6000, R10 ;  /* 0x0000600019157824 */ /* 0x002fe200078e020a */
[----:B------:R-:W-:Y:S02]  /*0790*/  @!P5 FSEL R19, R19, R11, !P2 ;  /* 0x0000000b1313d208 */ /* 0x000fe40005000000 */
[----:B------:R-:W-:Y:S02]  /*07a0*/  CS2R R8, SRZ ;  /* 0x0000000000087805 */ /* 0x000fe4000001ff00 */
[----:B------:R-:W-:Y:S01]  /*07b0*/  CS2R R10, SRZ ;  /* 0x00000000000a7805 */ /* 0x000fe2000001ff00 */
[----:B------:R-:W-:-:S05]  /*07c0*/  IMAD.WIDE R20, R21, 0x4, R28 ;  /* 0x0000000415147825 */ /* 0x000fca00078e021c */
[----:B------:R1:W2:Y:S01]  /*07d0*/  @P1 LDG.E.EL.128 R8, desc[UR8][R20.64] ;  /* 0x0000000814081981 */ /* 0x0002a2000c2e1d00 */
[-C--:B---3--:R-:W-:Y:S02]  /*07e0*/  FSETP.NAN.AND P6, PT, R12, R12.reuse, PT ;  /* 0x0000000c0c00720b */ /* 0x088fe40003fc8000 */
[----:B------:R-:W-:Y:S02]  /*07f0*/  FSETP.GEU.AND P3, PT, R4, R12, PT ;  /* 0x0000000c0400720b */ /* 0x000fe40003f6e000 */
[----:B------:R-:W-:Y:S02]  /*0800*/  FSETP.NAN.AND P4, PT, R13, R13, PT ;  /* 0x0000000d0d00720b */ /* 0x000fe40003f88000 */
[----:B------:R-:W-:Y:S02]  /*0810*/  FSETP.NAN.AND P2, PT, R15, R15, PT ;  /* 0x0000000f0f00720b */ /* 0x000fe40003f48000 */
[----:B------:R-:W-:-:S05]  /*0820*/  FSETP.GEU.AND P5, PT, R5, R13, PT ;  /* 0x0000000d0500720b */ /* 0x000fca0003fae000 */
[----:B------:R-:W-:Y:S02]  /*0830*/  @!P6 FSEL R12, R12, R4, !P3 ;  /* 0x000000040c0ce208 */ /* 0x000fe40005800000 */
[-C--:B------:R-:W-:Y:S02]  /*0840*/  FSETP.NAN.AND P3, PT, R14, R14.reuse, PT ;  /* 0x0000000e0e00720b */ /* 0x080fe40003f68000 */
[----:B------:R-:W-:Y:S02]  /*0850*/  @!P4 FSEL R13, R13, R5, !P5 ;  /* 0x000000050d0dc208 */ /* 0x000fe40006800000 */
[----:B------:R-:W-:Y:S02]  /*0860*/  FSETP.GEU.AND P4, PT, R6, R14, PT ;  /* 0x0000000e0600720b */ /* 0x000fe40003f8e000 */
[----:B------:R-:W-:Y:S01]  /*0870*/  FSETP.GEU.AND P5, PT, R7, R15, PT ;  /* 0x0000000f0700720b */ /* 0x000fe20003fae000 */
[----:B------:R-:W-:Y:S01]  /*0880*/  IMAD.IADD R23, R3, 0x1, R22 ;  /* 0x0000000103177824 */ /* 0x000fe200078e0216 */
[----:B------:R-:W-:-:S02]  /*0890*/  CS2R R4, SRZ ;  /* 0x0000000000047805 */ /* 0x000fc4000001ff00 */
[----:B------:R-:W-:Y:S01]  /*08a0*/  @!P2 FSEL R15, R15, R7, !P5 ;  /* 0x000000070f0fa208 */ /* 0x000fe20006800000 */
[----:B-1----:R-:W-:Y:S02]  /*08b0*/  IMAD.WIDE R20, R23, 0x4, R28 ;  /* 0x0000000417147825 */ /* 0x002fe400078e021c */
[----:B------:R-:W-:Y:S02]  /*08c0*/  @!P3 FSEL R14, R14, R6, !P4 ;  /* 0x000000060e0eb208 */ /* 0x000fe40006000000 */
        /* <DEDUP_REMOVED lines=75> */
[----:B------:R-:W-:Y:S02]  /*0d80*/  CS2R R22, SRZ ;  /* 0x0000000000167805 */ /* 0x000fe4000001ff00 */
[----:B-1----:R-:W-:Y:S02]  /*0d90*/  CS2R R20, SRZ ;  /* 0x0000000000147805 */ /* 0x002fe4000001ff00 */
[-C--:B--2---:R-:W-:Y:S02]  /*0da0*/  FSETP.NAN.AND P4, PT, R8, R8.reuse, PT ;  /* 0x000000080800720b */ /* 0x084fe40003f88000 */
[----:B------:R-:W-:Y:S02]  /*0db0*/  FSETP.NAN.AND P2, PT, R9, R9, PT ;  /* 0x000000090900720b */ /* 0x000fe40003f48000 */
[----:B------:R-:W-:-:S02]  /*0dc0*/  FSETP.GEU.AND P5, PT, R16, R8, PT ;  /* 0x000000081000720b */ /* 0x000fc40003fae000 */
[----:B------:R-:W-:-:S07]  /*0dd0*/  FSETP.GEU.AND P6, PT, R17, R9, PT ;  /* 0x000000091100720b */ /* 0x000fce0003fce000 */
[----:B------:R-:W-:Y:S01]  /*0de0*/  @!P4 FSEL R8, R8, R16, !P5 ;  /* 0x000000100808c208 */ /* 0x000fe20006800000 */
[----:B------:R-:W-:Y:S01]  /*0df0*/  IMAD.IADD R16, R24, 0x1, R27 ;  /* 0x0000000118107824 */ /* 0x000fe200078e021b */
[----:B------:R-:W-:-:S03]  /*0e00*/  @!P2 FSEL R9, R9, R17, !P6 ;  /* 0x000000110909a208 */ /* 0x000fc60007000000 */
[----:B------:R-:W-:-:S04]  /*0e10*/  IMAD R17, R25, 0x6000, R16 ;  /* 0x0000600019117824 */ /* 0x000fc800078e0210 */
[----:B------:R-:W-:-:S05]  /*0e20*/  IMAD.WIDE R16, R17, 0x4, R28 ;  /* 0x0000000411107825 */ /* 0x000fca00078e021c */
[----:B------:R1:W2:Y:S01]  /*0e30*/  @P1 LDG.E.EL.128 R20, desc[UR8][R16.64] ;  /* 0x0000000810141981 */ /* 0x0002a2000c2e1d00 */
[-C--:B------:R-:W-:Y:S02]  /*0e40*/  FSETP.NAN.AND P3, PT, R10, R10.reuse, PT ;  /* 0x0000000a0a00720b */ /* 0x080fe40003f68000 */
[----:B------:R-:W-:Y:S02]  /*0e50*/  FSETP.NAN.AND P4, PT, R11, R11, PT ;  /* 0x0000000b0b00720b */ /* 0x000fe40003f88000 */
[----:B------:R-:W-:Y:S02]  /*0e60*/  FSETP.GEU.AND P2, PT, R18, R10, PT ;  /* 0x0000000a1200720b */ /* 0x000fe40003f4e000 */
[----:B---3--:R-:W-:-:S07]  /*0e70*/  FSETP.NAN.AND P5, PT, R4, R4, PT ;  /* 0x000000040400720b */ /* 0x008fce0003fa8000 */
[----:B------:R-:W-:Y:S02]  /*0e80*/  @!P3 FSEL R10, R10, R18, !P2 ;  /* 0x000000120a0ab208 */ /* 0x000fe40005000000 */
[----:B------:R-:W-:-:S04]  /*0e90*/  FSETP.GEU.AND P2, PT, R19, R11, PT ;  /* 0x0000000b1300720b */ /* 0x000fc80003f4e000 */
[----:B------:R-:W-:Y:S02]  /*0ea0*/  @!P4 FSEL R11, R11, R19, !P2 ;  /* 0x000000130b0bc208 */ /* 0x000fe40005000000 */
[----:B------:R-:W-:Y:S02]  /*0eb0*/  FSETP.NAN.AND P4, PT, R5, R5, PT ;  /* 0x000000050500720b */ /* 0x000fe40003f88000 */
[----:B------:R-:W-:-:S04]  /*0ec0*/  FSETP.GEU.AND P3, PT, R12, R4, PT ;  /* 0x000000040c00720b */ /* 0x000fc80003f6e000 */
[----:B------:R-:W-:Y:S02]  /*0ed0*/  @!P5 FSEL R4, R4, R12, !P3 ;  /* 0x0000000c0404d208 */ /* 0x000fe40005800000 */
[----:B------:R-:W-:Y:S02]  /*0ee0*/  FSETP.GEU.AND P5, PT, R13, R5, PT ;  /* 0x000000050d00720b */ /* 0x000fe40003fae000 */
[----:B-1----:R-:W-:-:S03]  /*0ef0*/  CS2R R16, SRZ ;  /* 0x0000000000107805 */ /* 0x002fc6000001ff00 */
[----:B------:R-:W-:Y:S01]  /*0f00*/  @!P4 FSEL R5, R5, R13, !P5 ;  /* 0x0000000d0505c208 */ /* 0x000fe20006800000 */
[----:B------:R-:W-:Y:S01]  /*0f10*/  IMAD.IADD R13, R3, 0x1, R27 ;  /* 0x00000001030d7824 */ /* 0x000fe200078e021b */
[----:B------:R-:W-:-:S03]  /*0f20*/  CS2R R18, SRZ ;  /* 0x0000000000127805 */ /* 0x000fc6000001ff00 */
[----:B------:R-:W-:Y:S01]  /*0f30*/  IMAD.WIDE R12, R13, 0x4, R28 ;  /* 0x000000040d0c7825 */ /* 0x000fe200078e021c */
[----:B------:R-:W-:-:S04]  /*0f40*/  FSETP.NAN.AND P3, PT, R6, R6, PT ;  /* 0x000000060600720b */ /* 0x000fc80003f68000 */
[----:B------:R1:W3:Y:S01]  /*0f50*/  @P0 LDG.E.EL.128 R16, desc[UR8][R12.64] ;  /* 0x000000080c100981 */ /* 0x0002e2000c2e1d00 */
[----:B------:R-:W-:Y:S02]  /*0f60*/  FSETP.NAN.AND P2, PT, R7, R7, PT ;  /* 0x000000070700720b */ /* 0x000fe40003f48000 */
[----:B------:R-:W-:-:S06]  /*0f70*/  FSETP.GEU.AND P4, PT, R14, R6, PT ;  /* 0x000000060e00720b */ /* 0x000fcc0003f8e000 */
[----:B------:R-:W-:Y:S02]  /*0f80*/  @!P3 FSEL R6, R6, R14, !P4 ;  /* 0x0000000e0606b208 */ /* 0x000fe40006000000 */
[----:B------:R-:W-:-:S04]  /*0f90*/  FSETP.GEU.AND P5, PT, R15, R7, PT ;  /* 0x000000070f00720b */ /* 0x000fc80003fae000 */
[----:B------:R-:W-:Y:S02]  /*0fa0*/  @!P2 FSEL R7, R7, R15, !P5 ;  /* 0x0000000f0707a208 */ /* 0x000fe40006800000 */
[----:B------:R-:W-:Y:S02]  /*0fb0*/  CS2R R14, SRZ ;  /* 0x00000000000e7805 */ /* 0x000fe4000001ff00 */
[-C--:B--2---:R-:W-:Y:S02]  /*0fc0*/  FSETP.NAN.AND P3, PT, R20, R20.reuse, PT ;  /* 0x000000141400720b */ /* 0x084fe40003f68000 */
[-C--:B------:R-:W-:Y:S02]  /*0fd0*/  FSETP.NAN.AND P2, PT, R21, R21.reuse, PT ;  /* 0x000000151500720b */ /* 0x080fe40003f48000 */
[----:B------:R-:W-:Y:S02]  /*0fe0*/  FSETP.GEU.AND P4, PT, R8, R20, PT ;  /* 0x000000140800720b */ /* 0x000fe40003f8e000 */
[----:B------:R-:W-:-:S07]  /*0ff0*/  FSETP.GEU.AND P5, PT, R9, R21, PT ;  /* 0x000000150900720b */ /* 0x000fce0003fae000 */
[----:B------:R-:W-:Y:S02]  /*1000*/  @!P3 FSEL R20, R20, R8, !P4 ;  /* 0x000000081414b208 */ /* 0x000fe40006000000 */
[----:B------:R-:W-:Y:S02]  /*1010*/  FSETP.NAN.AND P4, PT, R22, R22, PT ;  /* 0x000000161600720b */ /* 0x000fe40003f88000 */
[----:B------:R-:W-:Y:S01]  /*1020*/  FSETP.NAN.AND P3, PT, R23, R23, PT ;  /* 0x000000171700720b */ /* 0x000fe20003f68000 */
[----:B------:R-:W-:Y:S01]  /*1030*/  VIADD R8, R26, 0x60c0 ;  /* 0x000060c01a087836 */ /* 0x000fe20000000000 */
[----:B------:R-:W-:-:S03]  /*1040*/  @!P2 FSEL R21, R21, R9, !P5 ;  /* 0x000000091515a208 */ /* 0x000fc60006800000 */
[----:B-1----:R-:W-:Y:S01]  /*1050*/  IMAD.IADD R12, R24, 0x1, R8 ;  /* 0x00000001180c7824 */ /* 0x002fe200078e0208 */
[----:B------:R-:W-:Y:S02]  /*1060*/  FSETP.GEU.AND P2, PT, R10, R22, PT ;  /* 0x000000160a00720b */ /* 0x000fe40003f4e000 */
[----:B------:R-:W-:Y:S01]  /*1070*/  FSETP.GEU.AND P5, PT, R11, R23, PT ;  /* 0x000000170b00720b */ /* 0x000fe20003fae000 */
[----:B------:R-:W-:Y:S01]  /*1080*/  IMAD R9, R25, 0x6000, R12 ;  /* 0x0000600019097824 */ /* 0x000fe200078e020c */
[----:B------:R-:W-:Y:S02]  /*1090*/  CS2R R12, SRZ ;  /* 0x00000000000c7805 */ /* 0x000fe4000001ff00 */
[----:B------:R-:W-:Y:S02]  /*10a0*/  @!P4 FSEL R22, R22, R10, !P2 ;  /* 0x0000000a1616c208 */ /* 0x000fe40005000000 */
[----:B------:R-:W-:Y:S01]  /*10b0*/  @!P3 FSEL R23, R23, R11, !P5 ;  /* 0x0000000b1717b208 */ /* 0x000fe20006800000 */
[----:B------:R-:W-:-:S05]  /*10c0*/  IMAD.WIDE R10, R9, 0x4, R28 ;  /* 0x00000004090a7825 */ /* 0x000fca00078e021c */
[----:B------:R1:W2:Y:S01]  /*10d0*/  @P1 LDG.E.EL.128 R12, desc[UR8][R10.64] ;  /* 0x000000080a0c1981 */ /* 0x0002a2000c2e1d00 */
[-C--:B---3--:R-:W-:Y:S02]  /*10e0*/  FSETP.NAN.AND P2, PT, R16, R16.reuse, PT ;  /* 0x000000101000720b */ /* 0x088fe40003f48000 */
[-C--:B------:R-:W-:Y:S02]  /*10f0*/  FSETP.NAN.AND P3, PT, R17, R17.reuse, PT ;  /* 0x000000111100720b */ /* 0x080fe40003f68000 */
[----:B------:R-:W-:Y:S02]  /*1100*/  FSETP.GEU.AND P4, PT, R4, R16, PT ;  /* 0x000000100400720b */ /* 0x000fe40003f8e000 */
[----:B------:R-:W-:Y:S01]  /*1110*/  FSETP.GEU.AND P5, PT, R5, R17, PT ;  /* 0x000000110500720b */ /* 0x000fe20003fae000 */
[----:B------:R-:W-:Y:S02]  /*1120*/  VIADD R26, R26, 0x6180 ;  /* 0x000061801a1a7836 */ /* 0x000fe40000000000 */
[----:B------:R-:W-:Y:S01]  /*1130*/  IMAD.IADD R27, R3, 0x1, R8 ;  /* 0x00000001031b7824 */ /* 0x000fe200078e0208 */
[----:B------:R-:W-:Y:S01]  /*1140*/  CS2R R8, SRZ ;  /* 0x0000000000087805 */ /* 0x000fe2000001ff00 */
[----:B------:R-:W-:-:S02]  /*1150*/  IMAD.IADD R24, R24, 0x1, R26 ;  /* 0x0000000118187824 */ /* 0x000fc400078e021a */
[----:B------:R-:W-:Y:S02]  /*1160*/  @!P2 FSEL R16, R16, R4, !P4 ;  /* 0x000000041010a208 */ /* 0x000fe40006000000 */
[----:B------:R-:W-:Y:S01]  /*1170*/  @!P3 FSEL R17, R17, R5, !P5 ;  /* 0x000000051111b208 */ /* 0x000fe20006800000 */
[----:B------:R-:W-:Y:S01]  /*1180*/  IMAD.IADD R3, R3, 0x1, R26 ;  /* 0x0000000103037824 */ /* 0x000fe200078e021a */
[-C--:B------:R-:W-:Y:S02]  /*1190*/  FSETP.NAN.AND P2, PT, R18, R18.reuse, PT ;  /* 0x000000121200720b */ /* 0x080fe40003f48000 */
[----:B-1----:R-:W-:Y:S02]  /*11a0*/  CS2R R10, SRZ ;  /* 0x00000000000a7805 */ /* 0x002fe4000001ff00 */
[----:B------:R-:W-:Y:S01]  /*11b0*/  FSETP.NAN.AND P3, PT, R19, R19, PT ;  /* 0x000000131300720b */ /* 0x000fe20003f68000 */
[----:B------:R-:W-:Y:S01]  /*11c0*/  IMAD.WIDE R26, R27, 0x4, R28 ;  /* 0x000000041b1a7825 */ /* 0x000fe200078e021c */
[----:B------:R-:W-:-:S02]  /*11d0*/  FSETP.GEU.AND P4, PT, R6, R18, PT ;  /* 0x000000120600720b */ /* 0x000fc40003f8e000 */
[----:B------:R-:W-:Y:S02]  /*11e0*/  FSETP.GEU.AND P5, PT, R7, R19, PT ;  /* 0x000000130700720b */ /* 0x000fe40003fae000 */
[----:B------:R-:W3:Y:S01]  /*11f0*/  @P0 LDG.E.EL.128 R8, desc[UR8][R26.64] ;  /* 0x000000081a080981 */ /* 0x000ee2000c2e1d00 */
[----:B------:R-:W-:Y:S01]  /*1200*/  IMAD R25, R25, 0x6000, R24 ;  /* 0x0000600019197824 */ /* 0x000fe200078e0218 */
[----:B------:R-:W-:Y:S02]  /*1210*/  CS2R R4, SRZ ;  /* 0x0000000000047805 */ /* 0x000fe4000001ff00 */
[----:B------:R-:W-:-:S03]  /*1220*/  @!P2 FSEL R18, R18, R6, !P4 ;  /* 0x000000061212a208 */ /* 0x000fc60006000000 */
[----:B------:R-:W-:Y:S02]  /*1230*/  @!P3 FSEL R19, R19, R7, !P5 ;  /* 0x000000071313b208 */ /* 0x000fe40006800000 */
[----:B------:R-:W-:Y:S01]  /*1240*/  CS2R R6, SRZ ;  /* 0x0000000000067805 */ /* 0x000fe2000001ff00 */
[----:B------:R-:W-:-:S05]  /*1250*/  IMAD.WIDE R24, R25, 0x4, R28 ;  /* 0x0000000419187825 */ /* 0x000fca00078e021c */
[----:B------:R1:W4:Y:S02]  /*1260*/  @P1 LDG.E.EL.128 R4, desc[UR8][R24.64] ;  /* 0x0000000818041981 */ /* 0x000324000c2e1d00 */
[----:B-1----:R-:W1:Y:S01]  /*1270*/  S2R R24, SR_TID.X ;  /* 0x0000000000187919 */ /* 0x002e620000002100 */
[----:B------:R-:W5:Y:S01]  /*1280*/  S2UR UR6, SR_CgaCtaId ;  /* 0x00000000000679c3 */ /* 0x000f620000008800 */
[----:B------:R-:W-:Y:S01]  /*1290*/  IMAD.WIDE R28, R3, 0x4, R28 ;  /* 0x00000004031c7825 */ /* 0x000fe200078e021c */
[----:B------:R-:W-:Y:S02]  /*12a0*/  UMOV UR5, 0x400 ;  /* 0x0000040000057882 */ /* 0x000fe40000000000 */
[----:B-----5:R-:W-:Y:S01]  /*12b0*/  UPRMT UR5, UR6, 0x654, UR5 ;  /* 0x0000065406057896 */ /* 0x020fe20008000005 */
[----:B-1----:R-:W-:-:S04]  /*12c0*/  SHF.R.U32.HI R3, RZ, 0x1, R24 ;  /* 0x00000001ff037819 */ /* 0x002fc80000011618 */
[----:B------:R-:W-:Y:S02]  /*12d0*/  LOP3.LUT R3, R3, 0x3c, RZ, 0xc0, !PT ;  /* 0x0000003c03037812 */ /* 0x000fe400078ec0ff */
[-C--:B--2---:R-:W-:Y:S02]  /*12e0*/  FSETP.NAN.AND P1, PT, R12, R12.reuse, PT ;  /* 0x0000000c0c00720b */ /* 0x084fe40003f28000 */
[----:B------:R-:W-:Y:S02]  /*12f0*/  FSETP.GEU.AND P2, PT, R20, R12, PT ;  /* 0x0000000c1400720b */ /* 0x000fe40003f4e000 */
[----:B------:R-:W-:-:S09]  /*1300*/  FSETP.NAN.AND P3, PT, R15, R15, PT ;  /* 0x0000000f0f00720b */ /* 0x000fd20003f68000 */
[----:B------:R-:W-:Y:S02]  /*1310*/  @!P1 FSEL R12, R12, R20, !P2 ;  /* 0x000000140c0c9208 */ /* 0x000fe40005000000 */
[-C--:B------:R-:W-:Y:S02]  /*1320*/  FSETP.NAN.AND P1, PT, R13, R13.reuse, PT ;  /* 0x0000000d0d00720b */ /* 0x080fe40003f28000 */
[-C--:B------:R-:W-:Y:S01]  /*1330*/  FSETP.NAN.AND P2, PT, R14, R14.reuse, PT ;  /* 0x0000000e0e00720b */ /* 0x080fe20003f48000 */
[----:B------:R-:W-:Y:S01]  /*1340*/  IMAD.SHL.U32 R20, R24, 0x10, RZ ;  /* 0x0000001018147824 */ /* 0x000fe200078e00ff */
[----:B------:R-:W-:Y:S02]  /*1350*/  FSETP.GEU.AND P4, PT, R21, R13, PT ;  /* 0x0000000d1500720b */ /* 0x000fe40003f8e000 */
[----:B------:R-:W-:Y:S02]  /*1360*/  FSETP.GEU.AND P5, PT, R22, R14, PT ;  /* 0x0000000e1600720b */ /* 0x000fe40003fae000 */
[----:B------:R-:W-:-:S02]  /*1370*/  LOP3.LUT R20, R20, 0x7f0, RZ, 0xc0, !PT ;  /* 0x000007f014147812 */ /* 0x000fc400078ec0ff */
[----:B------:R-:W-:Y:S02]  /*1380*/  FSETP.GEU.AND P6, PT, R23, R15, PT ;  /* 0x0000000f1700720b */ /* 0x000fe40003fce000 */
[----:B------:R-:W-:Y:S02]  /*1390*/  IADD3 R3, R20, UR5, R3 ;  /* 0x0000000514037c10 */ /* 0x000fe4000fffe003 */
[----:B------:R-:W-:Y:S02]  /*13a0*/  @!P1 FSEL R13, R13, R21, !P4 ;  /* 0x000000150d0d9208 */ /* 0x000fe40006000000 */
[----:B------:R-:W-:Y:S02]  /*13b0*/  CS2R R20, SRZ ;  /* 0x0000000000147805 */ /* 0x000fe4000001ff00 */
[----:B------:R-:W-:Y:S02]  /*13c0*/  @!P2 FSEL R14, R14, R22, !P5 ;  /* 0x000000160e0ea208 */ /* 0x000fe40006800000 */
[----:B------:R-:W-:-:S02]  /*13d0*/  @!P3 FSEL R15, R15, R23, !P6 ;  /* 0x000000170f0fb208 */ /* 0x000fc40007000000 */
[----:B------:R-:W-:-:S06]  /*13e0*/  CS2R R22, SRZ ;  /* 0x0000000000167805 */ /* 0x000fcc000001ff00 */
[----:B------:R1:W2:Y:S01]  /*13f0*/  @P0 LDG.E.EL.128 R20, desc[UR8][R28.64] ;  /* 0x000000081c140981 */ /* 0x0002a2000c2e1d00 */
[-C--:B---3--:R-:W-:Y:S02]  /*1400*/  FSETP.NAN.AND P0, PT, R8, R8.reuse, PT ;  /* 0x000000080800720b */ /* 0x088fe40003f08000 */
[-C--:B------:R-:W-:Y:S02]  /*1410*/  FSETP.NAN.AND P1, PT, R9, R9.reuse, PT ;  /* 0x000000090900720b */ /* 0x080fe40003f28000 */
[----:B------:R-:W-:Y:S02]  /*1420*/  FSETP.GEU.AND P2, PT, R16, R8, PT ;  /* 0x000000081000720b */ /* 0x000fe40003f4e000 */
[----:B------:R-:W-:-:S07]  /*1430*/  FSETP.GEU.AND P3, PT, R17, R9, PT ;  /* 0x000000091100720b */ /* 0x000fce0003f6e000 */
[----:B------:R-:W-:Y:S02]  /*1440*/  @!P0 FSEL R8, R8, R16, !P2 ;  /* 0x0000001008088208 */ /* 0x000fe40005000000 */
[-C--:B------:R-:W-:Y:S02]  /*1450*/  FSETP.NAN.AND P0, PT, R10, R10.reuse, PT ;  /* 0x0000000a0a00720b */ /* 0x080fe40003f08000 */
[----:B------:R-:W-:Y:S02]  /*1460*/  @!P1 FSEL R9, R9, R17, !P3 ;  /* 0x0000001109099208 */ /* 0x000fe40005800000 */
[----:B------:R-:W-:-:S09]  /*1470*/  FSETP.GEU.AND P1, PT, R18, R10, PT ;  /* 0x0000000a1200720b */ /* 0x000fd20003f2e000 */
[----:B------:R-:W-:Y:S02]  /*1480*/  @!P0 FSEL R10, R10, R18, !P1 ;  /* 0x000000120a0a8208 */ /* 0x000fe40004800000 */
[-C--:B------:R-:W-:Y:S02]  /*1490*/  FSETP.NAN.AND P0, PT, R11, R11.reuse, PT ;  /* 0x0000000b0b00720b */ /* 0x080fe40003f08000 */
[----:B----4-:R-:W-:Y:S02]  /*14a0*/  FSETP.NAN.AND P1, PT, R4, R4, PT ;  /* 0x000000040400720b */ /* 0x010fe40003f28000 */
[----:B------:R-:W-:Y:S02]  /*14b0*/  FSETP.GEU.AND P2, PT, R19, R11, PT ;  /* 0x0000000b1300720b */ /* 0x000fe40003f4e000 */
[----:B------:R-:W-:-:S07]  /*14c0*/  FSETP.NAN.AND P3, PT, R7, R7, PT ;  /* 0x000000070700720b */ /* 0x000fce0003f68000 */
[----:B------:R-:W-:Y:S02]  /*14d0*/  @!P0 FSEL R11, R11, R19, !P2 ;  /* 0x000000130b0b8208 */ /* 0x000fe40005000000 */
[----:B------:R-:W-:Y:S02]  /*14e0*/  FSETP.GEU.AND P2, PT, R12, R4, PT ;  /* 0x000000040c00720b */ /* 0x000fe40003f4e000 */
[-C--:B------:R-:W-:Y:S02]  /*14f0*/  FSETP.NAN.AND P0, PT, R5, R5.reuse, PT ;  /* 0x000000050500720b */ /* 0x080fe40003f08000 */
[----:B------:R-:W-:Y:S02]  /*1500*/  @!P1 SEL R4, R4, R12, !P2 ;  /* 0x0000000c04049207 */ /* 0x000fe40005000000 */
[----:B------:R-:W-:Y:S02]  /*1510*/  FSETP.NAN.AND P2, PT, R6, R6, PT ;  /* 0x000000060600720b */ /* 0x000fe40003f48000 */
[----:B------:R-:W-:-:S02]  /*1520*/  FSETP.GEU.AND P1, PT, R13, R5, PT ;  /* 0x000000050d00720b */ /* 0x000fc40003f2e000 */
[----:B------:R-:W-:Y:S02]  /*1530*/  FSETP.GEU.AND P4, PT, R14, R6, PT ;  /* 0x000000060e00720b */ /* 0x000fe40003f8e000 */
[----:B------:R-:W-:-:S03]  /*1540*/  FSETP.GEU.AND P5, PT, R15, R7, PT ;  /* 0x000000070f00720b */ /* 0x000fc60003fae000 */
[----:B------:R-:W-:Y:S02]  /*1550*/  @!P0 SEL R5, R5, R13, !P1 ;  /* 0x0000000d05058207 */ /* 0x000fe40004800000 */
[----:B------:R-:W-:Y:S02]  /*1560*/  @!P3 SEL R7, R7, R15, !P5 ;  /* 0x0000000f0707b207 */ /* 0x000fe40006800000 */
[----:B------:R-:W-:Y:S02]  /*1570*/  @!P2 SEL R6, R6, R14, !P4 ;  /* 0x0000000e0606a207 */ /* 0x000fe40006000000 */
[----:B------:R-:W-:Y:S01]  /*1580*/  LOP3.LUT R16, R24, 0x7f, RZ, 0xc0, !PT ;  /* 0x0000007f18107812 */ /* 0x000fe200078ec0ff */
[----:B------:R-:W-:Y:S04]  /*1590*/  STS [R3], R4 ;  /* 0x0000000403007388 */ /* 0x000fe80000000800 */
[----:B------:R-:W-:Y:S01]  /*15a0*/  STS [R3+0x4], R5 ;  /* 0x0000040503007388 */ /* 0x000fe20000000800 */
[----:B------:R-:W-:-:S03]  /*15b0*/  LOP3.LUT R17, R16, 0x80, RZ, 0xfc, !PT ;  /* 0x0000008010117812 */ /* 0x000fc600078efcff */
[----:B------:R-:W-:Y:S01]  /*15c0*/  STS [R3+0x8], R6 ;  /* 0x0000080603007388 */ /* 0x000fe20000000800 */
[----:B------:R-:W-:-:S03]  /*15d0*/  LOP3.LUT R25, R16, 0x100, RZ, 0xfc, !PT ;  /* 0x0000010010197812 */ /* 0x000fc600078efcff */
[----:B------:R3:W-:Y:S01]  /*15e0*/  STS [R3+0xc], R7 ;  /* 0x00000c0703007388 */ /* 0x0007e20000000800 */
[----:B------:R-:W-:Y:S02]  /*15f0*/  LOP3.LUT R26, R16, 0x180, RZ, 0xfc, !PT ;  /* 0x00000180101a7812 */ /* 0x000fe400078efcff */
[----:B------:R-:W-:Y:S02]  /*1600*/  SHF.R.U32.HI R30, RZ, 0x3, R24 ;  /* 0x00000003ff1e7819 */ /* 0x000fe40000011618 */
[----:B------:R-:W-:Y:S02]  /*1610*/  SHF.R.U32.HI R24, RZ, 0x3, R17 ;  /* 0x00000003ff187819 */ /* 0x000fe40000011611 */
[----:B------:R-:W-:Y:S02]  /*1620*/  SHF.R.U32.HI R25, RZ, 0x3, R25 ;  /* 0x00000003ff197819 */ /* 0x000fe40000011619 */
[----:B------:R-:W-:Y:S02]  /*1630*/  SHF.R.U32.HI R27, RZ, 0x3, R26 ;  /* 0x00000003ff1b7819 */ /* 0x000fe4000001161a */
[----:B------:R-:W-:-:S02]  /*1640*/  LOP3.LUT R17, R30, 0xc, RZ, 0xc0, !PT ;  /* 0x0000000c1e117812 */ /* 0x000fc400078ec0ff */
[----:B------:R-:W-:Y:S02]  /*1650*/  LOP3.LUT R24, R24, 0x1c, RZ, 0xc0, !PT ;  /* 0x0000001c18187812 */ /* 0x000fe400078ec0ff */
[----:B------:R-:W-:Y:S02]  /*1660*/  LOP3.LUT R26, R25, 0x2c, RZ, 0xc0, !PT ;  /* 0x0000002c191a7812 */ /* 0x000fe400078ec0ff */
[----:B-1----:R-:W-:Y:S01]  /*1670*/  LOP3.LUT R28, R27, 0x3c, RZ, 0xc0, !PT ;  /* 0x0000003c1b1c7812 */ /* 0x002fe200078ec0ff */
[----:B------:R-:W-:Y:S02]  /*1680*/  VIADD R17, R17, UR5 ;  /* 0x0000000511117c36 */ /* 0x000fe40008000000 */
[----:B------:R-:W-:Y:S02]  /*1690*/  VIADD R25, R24, UR5 ;  /* 0x0000000518197c36 */ /* 0x000fe40008000000 */
[----:B------:R-:W-:Y:S02]  /*16a0*/  VIADD R27, R26, UR5 ;  /* 0x000000051a1b7c36 */ /* 0x000fe40008000000 */
[----:B------:R-:W-:-:S02]  /*16b0*/  VIADD R29, R28, UR5 ;  /* 0x000000051c1d7c36 */ /* 0x000fc40008000000 */
[C---:B------:R-:W-:Y:S02]  /*16c0*/  IMAD R17, R16.reuse, 0x4, R17 ;  /* 0x0000000410117824 */ /* 0x040fe400078e0211 */
[C---:B------:R-:W-:Y:S02]  /*16d0*/  IMAD R26, R16.reuse, 0x4, R25 ;  /* 0x00000004101a7824 */ /* 0x040fe400078e0219 */
[C---:B------:R-:W-:Y:S02]  /*16e0*/  IMAD R27, R16.reuse, 0x4, R27 ;  /* 0x00000004101b7824 */ /* 0x040fe400078e021b */
[----:B------:R-:W-:Y:S01]  /*16f0*/  IMAD R16, R16, 0x4, R29 ;  /* 0x0000000410107824 */ /* 0x000fe200078e021d */
[----:B------:R-:W-:-:S04]  /*1700*/  SHF.R.U32.HI R24, RZ, 0x5, R0 ;  /* 0x00000005ff187819 */ /* 0x000fc80000011600 */
[----:B------:R-:W-:-:S04]  /*1710*/  SGXT.U32 R24, R24, 0x2 ;  /* 0x000000021818781a */ /* 0x000fc80000000000 */
[----:B------:R-:W-:Y:S01]  /*1720*/  LOP3.LUT R25, R24, UR4, RZ, 0xfc, !PT ;  /* 0x0000000418197c12 */ /* 0x000fe2000f8efcff */
[----:B------:R-:W-:Y:S01]  /*1730*/  IMAD.MOV.U32 R24, RZ, RZ, RZ ;  /* 0x000000ffff187224 */ /* 0x000fe200078e00ff */
[----:B------:R-:W-:-:S03]  /*1740*/  LOP3.LUT R0, R2, 0x1f, R0, 0xf8, !PT ;  /* 0x0000001f02007812 */ /* 0x000fc600078ef800 */
[C---:B------:R-:W-:Y:S01]  /*1750*/  IMAD.HI R2, R25.reuse, -0x779bd671, R24 ;  /* 0x8864298f19027827 */ /* 0x040fe200078e0218 */
[----:B------:R-:W-:-:S03]  /*1760*/  LOP3.LUT R19, R25, 0x4, RZ, 0xfc, !PT ;  /* 0x0000000419137812 */ /* 0x000fc600078efcff */
[----:B------:R-:W-:Y:S01]  /*1770*/  IMAD.MOV.U32 R18, RZ, RZ, RZ ;  /* 0x000000ffff127224 */ /* 0x000fe200078e00ff */
[----:B------:R-:W-:-:S03]  /*1780*/  SHF.R.U32.HI R29, RZ, 0x1f, R2 ;  /* 0x0000001fff1d7819 */ /* 0x000fc60000011602 */
[----:B------:R-:W-:Y:S01]  /*1790*/  IMAD.HI R12, R19, -0x779bd671, R18 ;  /* 0x8864298f130c7827 */ /* 0x000fe200078e0212 */
[----:B------:R-:W-:-:S04]  /*17a0*/  LEA.HI.SX32 R29, R2, R29, 0x17 ;  /* 0x0000001d021d7211 */ /* 0x000fc800078fbaff */
[----:B------:R-:W-:Y:S01]  /*17b0*/  SHF.R.U32.HI R13, RZ, 0x1f, R12 ;  /* 0x0000001fff0d7819 */ /* 0x000fe2000001160c */
[----:B------:R-:W-:-:S03]  /*17c0*/  IMAD R31, R29, -0x3c1, R25 ;  /* 0xfffffc3f1d1f7824 */ /* 0x000fc600078e0219 */
[----:B------:R-:W-:Y:S01]  /*17d0*/  LEA.HI.SX32 R18, R12, R13, 0x17 ;  /* 0x0000000d0c127211 */ /* 0x000fe200078fbaff */
[----:B------:R-:W-:Y:S01]  /*17e0*/  IMAD R2, R0, 0x3c1, R31 ;  /* 0x000003c100027824 */ /* 0x000fe200078e021f */
[C---:B------:R-:W-:Y:S01]  /*17f0*/  LOP3.LUT R13, R25.reuse, 0x8, RZ, 0xfc, !PT ;  /* 0x00000008190d7812 */ /* 0x040fe200078efcff */
[----:B------:R-:W-:Y:S01]  /*1800*/  IMAD.MOV.U32 R12, RZ, RZ, RZ ;  /* 0x000000ffff0c7224 */ /* 0x000fe200078e00ff */
[----:B------:R-:W-:Y:S01]  /*1810*/  LOP3.LUT R15, R25, 0x10, RZ, 0xfc, !PT ;  /* 0x00000010190f7812 */ /* 0x000fe200078efcff */
[----:B------:R-:W-:Y:S01]  /*1820*/  IMAD R2, R29, 0x5a180, R2 ;  /* 0x0005a1801d027824 */ /* 0x000fe200078e0202 */
[----:B------:R-:W-:Y:S01]  /*1830*/  LOP3.LUT R29, R25, 0xc, RZ, 0xfc, !PT ;  /* 0x0000000c191d7812 */ /* 0x000fe200078efcff */
[----:B------:R-:W-:-:S04]  /*1840*/  IMAD.HI R12, R13, -0x779bd671, R12 ;  /* 0x8864298f0d0c7827 */ /* 0x000fc800078e020c */
[----:B------:R-:W-:Y:S02]  /*1850*/  IMAD.MOV.U32 R14, RZ, RZ, RZ ;  /* 0x000000ffff0e7224 */ /* 0x000fe400078e00ff */
[----:B------:R-:W-:Y:S01]  /*1860*/  IMAD.MOV.U32 R28, RZ, RZ, RZ ;  /* 0x000000ffff1c7224 */ /* 0x000fe200078e00ff */
[----:B---3--:R-:W-:Y:S01]  /*1870*/  LOP3.LUT R7, R25, 0x14, RZ, 0xfc, !PT ;  /* 0x0000001419077812 */ /* 0x008fe200078efcff */
[----:B------:R-:W-:Y:S01]  /*1880*/  IMAD.HI R5, R15, -0x779bd671, R14 ;  /* 0x8864298f0f057827 */ /* 0x000fe200078e020e */
[----:B------:R-:W-:-:S03]  /*1890*/  SHF.R.U32.HI R14, RZ, 0x1f, R12 ;  /* 0x0000001fff0e7819 */ /* 0x000fc6000001160c */
[----:B------:R-:W-:Y:S01]  /*18a0*/  IMAD.HI R4, R29, -0x779bd671, R28 ;  /* 0x8864298f1d047827 */ /* 0x000fe200078e021c */
[----:B------:R-:W-:Y:S01]  /*18b0*/  BAR.SYNC.DEFER_BLOCKING 0x0 ;  /* 0x0000000000007b1d */ /* 0x000fe20000010000 */
[----:B------:R-:W-:Y:S02]  /*18c0*/  ISETP.GE.AND P0, PT, R0, 0xc0, PT ;  /* 0x000000c00000780c */ /* 0x000fe40003f06270 */
[----:B------:R-:W-:Y:S01]  /*18d0*/  IMAD.MOV.U32 R6, RZ, RZ, RZ ;  /* 0x000000ffff067224 */ /* 0x000fe200078e00ff */
[----:B------:R-:W-:Y:S02]  /*18e0*/  LEA.HI.SX32 R12, R12, R14, 0x17 ;  /* 0x0000000e0c0c7211 */ /* 0x000fe400078fbaff */
[----:B------:R-:W-:Y:S01]  /*18f0*/  SHF.R.U32.HI R14, RZ, 0x1f, R5 ;  /* 0x0000001fff0e7819 */ /* 0x000fe20000011605 */
[----:B------:R-:W-:-:S03]  /*1900*/  IMAD.HI R6, R7, -0x779bd671, R6 ;  /* 0x8864298f07067827 */ /* 0x000fc600078e0206 */
[----:B------:R-:W-:Y:S02]  /*1910*/  LEA.HI.SX32 R14, R5, R14, 0x17 ;  /* 0x0000000e050e7211 */ /* 0x000fe400078fbaff */
[----:B------:R-:W-:-:S04]  /*1920*/  SHF.R.U32.HI R5, RZ, 0x1f, R6 ;  /* 0x0000001fff057819 */ /* 0x000fc80000011606 */
[----:B------:R-:W-:Y:S02]  /*1930*/  LEA.HI.SX32 R5, R6, R5, 0x17 ;  /* 0x0000000506057211 */ /* 0x000fe400078fbaff */
[----:B------:R-:W-:Y:S01]  /*1940*/  ISETP.LT.AND P6, PT, R19, 0xf04, !P0 ;  /* 0x00000f041300780c */ /* 0x000fe200047c1270 */
[----:B------:R-:W-:-:S04]  /*1950*/  IMAD R19, R18, -0x3c1, R19 ;  /* 0xfffffc3f12137824 */ /* 0x000fc800078e0213 */
[----:B------:R-:W-:Y:S01]  /*1960*/  IMAD R18, R18, 0x5a180, R19 ;  /* 0x0005a18012127824 */ /* 0x000fe200078e0213 */
[-C--:B--2---:R-:W-:Y:S02]  /*1970*/  FSETP.NAN.AND P1, PT, R20, R20.reuse, PT ;  /* 0x000000141400720b */ /* 0x084fe40003f28000 */
[----:B------:R-:W-:Y:S02]  /*1980*/  FSETP.GEU.AND P3, PT, R8, R20, PT ;  /* 0x000000140800720b */ /* 0x000fe40003f6e000 */
[-C--:B------:R-:W-:Y:S02]  /*1990*/  FSETP.NAN.AND P2, PT, R21, R21.reuse, PT ;  /* 0x000000151500720b */ /* 0x080fe40003f48000 */
[----:B------:R-:W-:-:S07]  /*19a0*/  FSETP.GEU.AND P4, PT, R9, R21, PT ;  /* 0x000000150900720b */ /* 0x000fce0003f8e000 */
[----:B------:R-:W-:Y:S02]  /*19b0*/  @!P1 SEL R20, R20, R8, !P3 ;  /* 0x0000000814149207 */ /* 0x000fe40005800000 */
[-C--:B------:R-:W-:Y:S01]  /*19c0*/  FSETP.NAN.AND P3, PT, R22, R22.reuse, PT ;  /* 0x000000161600720b */ /* 0x080fe20003f68000 */
[----:B------:R-:W-:Y:S01]  /*19d0*/  LDS R8, [R16+0x600] ;  /* 0x0006000010087984 */ /* 0x000fe20000000800 */
[----:B------:R-:W-:Y:S02]  /*19e0*/  FSETP.NAN.AND P1, PT, R23, R23, PT ;  /* 0x000000171700720b */ /* 0x000fe40003f28000 */
[----:B------:R-:W-:Y:S02]  /*19f0*/  @!P2 SEL R21, R21, R9, !P4 ;  /* 0x000000091515a207 */ /* 0x000fe40006000000 */
[----:B------:R-:W-:Y:S01]  /*1a00*/  FSETP.GEU.AND P2, PT, R10, R22, PT ;  /* 0x000000160a00720b */ /* 0x000fe20003f4e000 */
[----:B------:R-:W-:Y:S01]  /*1a10*/  LDS R9, [R27+0x400] ;  /* 0x000400001b097984 */ /* 0x000fe20000000800 */
[----:B------:R-:W-:-:S05]  /*1a20*/  FSETP.GEU.AND P4, PT, R11, R23, PT ;  /* 0x000000170b00720b */ /* 0x000fca0003f8e000 */
[----:B------:R-:W-:Y:S02]  /*1a30*/  @!P3 SEL R22, R22, R10, !P2 ;  /* 0x0000000a1616b207 */ /* 0x000fe40005000000 */
[----:B------:R-:W-:Y:S01]  /*1a40*/  @!P1 SEL R23, R23, R11, !P4 ;  /* 0x0000000b17179207 */ /* 0x000fe20006000000 */
[----:B------:R-:W-:Y:S04]  /*1a50*/  LDS R10, [R26+0x200] ;  /* 0x000200001a0a7984 */ /* 0x000fe80000000800 */
[----:B------:R-:W1:Y:S01]  /*1a60*/  LDS R11, [R17] ;  /* 0x00000000110b7984 */ /* 0x000e620000000800 */
[----:B------:R-:W-:Y:S06]  /*1a70*/  BAR.SYNC.DEFER_BLOCKING 0x0 ;  /* 0x0000000000007b1d */ /* 0x000fec0000010000 */
[----:B------:R-:W-:Y:S04]  /*1a80*/  STS [R3], R20 ;  /* 0x0000001403007388 */ /* 0x000fe80000000800 */
[----:B------:R-:W-:Y:S04]  /*1a90*/  STS [R3+0x4], R21 ;  /* 0x0000041503007388 */ /* 0x000fe80000000800 */
[----:B------:R-:W-:Y:S04]  /*1aa0*/  STS [R3+0x8], R22 ;  /* 0x0000081603007388 */ /* 0x000fe80000000800 */
[----:B------:R2:W-:Y:S01]  /*1ab0*/  STS [R3+0xc], R23 ;  /* 0x00000c1703007388 */ /* 0x0005e20000000800 */
[----:B------:R-:W-:Y:S08]  /*1ac0*/  BAR.SYNC.DEFER_BLOCKING 0x0 ;  /* 0x0000000000007b1d */ /* 0x000ff00000010000 */
[----:B--2---:R-:W2:Y:S01]  /*1ad0*/  LDC.64 R22, c[0x0][0x218] ;  /* 0x00008600ff167b82 */ /* 0x004ea20000000a00 */
[----:B------:R-:W-:Y:S01]  /*1ae0*/  LOP3.LUT R21, R25, 0x18, RZ, 0xfc, !PT ;  /* 0x0000001819157812 */ /* 0x000fe200078efcff */
[----:B------:R-:W-:Y:S01]  /*1af0*/  IMAD.MOV.U32 R20, RZ, RZ, RZ ;  /* 0x000000ffff147224 */ /* 0x000fe200078e00ff */
[----:B------:R-:W-:-:S02]  /*1b00*/  SHF.R.U32.HI R3, RZ, 0x1f, R4 ;  /* 0x0000001fff037819 */ /* 0x000fc40000011604 */
[----:B------:R-:W-:Y:S02]  /*1b10*/  ISETP.LT.AND P3, PT, R25, 0xf04, !P0 ;  /* 0x00000f041900780c */ /* 0x000fe40004761270 */
[----:B------:R-:W-:Y:S01]  /*1b20*/  LEA.HI.SX32 R4, R4, R3, 0x17 ;  /* 0x0000000304047211 */ /* 0x000fe200078fbaff */
[----:B------:R-:W3:Y:S04]  /*1b30*/  LDS R17, [R17] ;  /* 0x0000000011117984 */ /* 0x000ee80000000800 */
[----:B------:R-:W4:Y:S04]  /*1b40*/  LDS R26, [R26+0x200] ;  /* 0x000200001a1a7984 */ /* 0x000f280000000800 */
[----:B------:R-:W5:Y:S01]  /*1b50*/  LDS R27, [R27+0x400] ;  /* 0x000400001b1b7984 */ /* 0x000f620000000800 */
[----:B------:R-:W-:-:S04]  /*1b60*/  IMAD.HI R3, R21, -0x779bd671, R20 ;  /* 0x8864298f15037827 */ /* 0x000fc800078e0214 */
[----:B--2---:R-:W-:Y:S01]  /*1b70*/  IMAD.WIDE R30, R2, 0x4, R22 ;  /* 0x00000004021e7825 */ /* 0x004fe200078e0216 */
[----:B------:R-:W-:Y:S02]  /*1b80*/  SHF.R.U32.HI R6, RZ, 0x1f, R3 ;  /* 0x0000001fff067819 */ /* 0x000fe40000011603 */
[----:B------:R-:W-:Y:S01]  /*1b90*/  ISETP.LT.AND P1, PT, R13, 0xf04, !P0 ;  /* 0x00000f040d00780c */ /* 0x000fe20004721270 */
[----:B------:R-:W-:Y:S01]  /*1ba0*/  IMAD R28, R4, -0x3c1, R29 ;  /* 0xfffffc3f041c7824 */ /* 0x000fe200078e021d */
[----:B------:R-:W-:Y:S01]  /*1bb0*/  LEA.HI.SX32 R6, R3, R6, 0x17 ;  /* 0x0000000603067211 */ /* 0x000fe200078fbaff */
[----:B------:R-:W-:Y:S01]  /*1bc0*/  IMAD R13, R12, -0x3c1, R13 ;  /* 0xfffffc3f0c0d7824 */ /* 0x000fe200078e020d */
[----:B-1----:R1:W-:Y:S01]  /*1bd0*/  @P3 STG.E desc[UR8][R30.64], R11 ;  /* 0x0000000b1e003986 */ /* 0x0023e2000c101908 */
[----:B------:R-:W-:Y:S01]  /*1be0*/  ISETP.LT.AND P3, PT, R15, 0xf04, !P0 ;  /* 0x00000f040f00780c */ /* 0x000fe20004761270 */
[----:B------:R-:W-:Y:S01]  /*1bf0*/  IMAD R28, R4, 0x5a180, R28 ;  /* 0x0005a180041c7824 */ /* 0x000fe200078e021c */
[----:B------:R-:W-:Y:S01]  /*1c00*/  ISETP.LT.AND P5, PT, R21, 0xf04, !P0 ;  /* 0x00000f041500780c */ /* 0x000fe200047a1270 */
[----:B------:R-:W-:-:S02]  /*1c10*/  IMAD R15, R14, -0x3c1, R15 ;  /* 0xfffffc3f0e0f7824 */ /* 0x000fc400078e020f */
[----:B------:R-:W-:Y:S01]  /*1c20*/  IMAD R4, R5, -0x3c1, R7 ;  /* 0xfffffc3f05047824 */ /* 0x000fe200078e0207 */
[----:B------:R-:W-:Y:S01]  /*1c30*/  ISETP.LT.AND P2, PT, R29, 0xf04, !P0 ;  /* 0x00000f041d00780c */ /* 0x000fe20004741270 */
[----:B------:R-:W-:Y:S01]  /*1c40*/  IMAD R13, R12, 0x5a180, R13 ;  /* 0x0005a1800c0d7824 */ /* 0x000fe200078e020d */
[----:B------:R-:W-:Y:S01]  /*1c50*/  LOP3.LUT R25, R25, 0x1c, RZ, 0xfc, !PT ;  /* 0x0000001c19197812 */ /* 0x000fe200078efcff */
[----:B------:R-:W-:Y:S01]  /*1c60*/  IMAD R21, R6, -0x3c1, R21 ;  /* 0xfffffc3f06157824 */ /* 0x000fe200078e0215 */
[----:B------:R-:W-:Y:S01]  /*1c70*/  ISETP.LT.AND P4, PT, R7, 0xf04, !P0 ;  /* 0x00000f040700780c */ /* 0x000fe20004781270 */
[----:B------:R-:W-:Y:S02]  /*1c80*/  IMAD R3, R0, 0x3c1, R18 ;  /* 0x000003c100037824 */ /* 0x000fe400078e0212 */
[----:B------:R-:W-:Y:S02]  /*1c90*/  IMAD R15, R14, 0x5a180, R15 ;  /* 0x0005a1800e0f7824 */ /* 0x000fe400078e020f */
[----:B-1----:R-:W-:Y:S01]  /*1ca0*/  IMAD R11, R5, 0x5a180, R4 ;  /* 0x0005a180050b7824 */ /* 0x002fe200078e0204 */
[----:B------:R-:W-:Y:S01]  /*1cb0*/  ISETP.LT.AND P0, PT, R25, 0xf04, !P0 ;  /* 0x00000f041900780c */ /* 0x000fe20004701270 */
[----:B------:R-:W-:-:S02]  /*1cc0*/  IMAD R21, R6, 0x5a180, R21 ;  /* 0x0005a18006157824 */ /* 0x000fc400078e0215 */
[C---:B------:R-:W-:Y:S02]  /*1cd0*/  IMAD R5, R0.reuse, 0x3c1, R13 ;  /* 0x000003c100057824 */ /* 0x040fe400078e020d */
[----:B------:R-:W-:Y:S02]  /*1ce0*/  IMAD R7, R0, 0x3c1, R28 ;  /* 0x000003c100077824 */ /* 0x000fe400078e021c */
[----:B------:R-:W-:-:S04]  /*1cf0*/  IMAD.WIDE R2, R3, 0x4, R22 ;  /* 0x0000000403027825 */ /* 0x000fc800078e0216 */
[C---:B------:R-:W-:Y:S02]  /*1d00*/  IMAD R13, R0.reuse, 0x3c1, R15 ;  /* 0x000003c1000d7824 */ /* 0x040fe400078e020f */
[C---:B------:R-:W-:Y:S02]  /*1d10*/  IMAD R11, R0.reuse, 0x3c1, R11 ;  /* 0x000003c1000b7824 */ /* 0x040fe400078e020b */
[----:B------:R-:W-:Y:S02]  /*1d20*/  IMAD R21, R0, 0x3c1, R21 ;  /* 0x000003c100157824 */ /* 0x000fe400078e0215 */
[--C-:B------:R-:W-:Y:S01]  /*1d30*/  IMAD.WIDE R4, R5, 0x4, R22.reuse ;  /* 0x0000000405047825 */ /* 0x100fe200078e0216 */
[----:B------:R1:W-:Y:S03]  /*1d40*/  @P6 STG.E desc[UR8][R2.64], R10 ;  /* 0x0000000a02006986 */ /* 0x0003e6000c101908 */
[--C-:B------:R-:W-:Y:S01]  /*1d50*/  IMAD.WIDE R6, R7, 0x4, R22.reuse ;  /* 0x0000000407067825 */ /* 0x100fe200078e0216 */
[----:B------:R2:W-:Y:S03]  /*1d60*/  @P1 STG.E desc[UR8][R4.64], R9 ;  /* 0x0000000904001986 */ /* 0x0005e6000c101908 */
[--C-:B------:R-:W-:Y:S01]  /*1d70*/  IMAD.WIDE R12, R13, 0x4, R22.reuse ;  /* 0x000000040d0c7825 */ /* 0x100fe200078e0216 */
[----:B------:R2:W-:Y:S03]  /*1d80*/  @P2 STG.E desc[UR8][R6.64], R8 ;  /* 0x0000000806002986 */ /* 0x0005e6000c101908 */
[--C-:B------:R-:W-:Y:S01]  /*1d90*/  IMAD.WIDE R14, R11, 0x4, R22.reuse ;  /* 0x000000040b0e7825 */ /* 0x100fe200078e0216 */
[----:B---3--:R2:W-:Y:S03]  /*1da0*/  @P3 STG.E desc[UR8][R12.64], R17 ;  /* 0x000000110c003986 */ /* 0x0085e6000c101908 */
[----:B-1----:R-:W-:Y:S01]  /*1db0*/  IMAD.WIDE R2, R21, 0x4, R22 ;  /* 0x0000000415027825 */ /* 0x002fe200078e0216 */
[----:B----4-:R2:W-:Y:S04]  /*1dc0*/  @P4 STG.E desc[UR8][R14.64], R26 ;  /* 0x0000001a0e004986 */ /* 0x0105e8000c101908 */
[----:B-----5:R2:W-:Y:S01]  /*1dd0*/  @P5 STG.E desc[UR8][R2.64], R27 ;  /* 0x0000001b02005986 */ /* 0x0205e2000c101908 */
[----:B------:R-:W-:Y:S05]  /*1de0*/  @!P0 EXIT ;  /* 0x000000000000894d */ /* 0x000fea0003800000 */
[----:B--2---:R-:W0:Y:S01]  /*1df0*/  LDS R5, [R16+0x600] ;  /* 0x0006000010057984 */ /* 0x004e220000000800 */
[----:B------:R-:W-:-:S04]  /*1e00*/  IMAD.MOV.U32 R24, RZ, RZ, RZ ;  /* 0x000000ffff187224 */ /* 0x000fc800078e00ff */
[----:B------:R-:W-:-:S05]  /*1e10*/  IMAD.HI R2, R25, -0x779bd671, R24 ;  /* 0x8864298f19027827 */ /* 0x000fca00078e0218 */
[----:B------:R-:W-:-:S04]  /*1e20*/  SHF.R.U32.HI R3, RZ, 0x1f, R2 ;  /* 0x0000001fff037819 */ /* 0x000fc80000011602 */
[----:B------:R-:W-:-:S05]  /*1e30*/  LEA.HI.SX32 R3, R2, R3, 0x17 ;  /* 0x0000000302037211 */ /* 0x000fca00078fbaff */
[----:B------:R-:W-:-:S04]  /*1e40*/  IMAD R24, R3, -0x3c1, R25 ;  /* 0xfffffc3f03187824 */ /* 0x000fc800078e0219 */
[----:B------:R-:W-:-:S04]  /*1e50*/  IMAD R3, R3, 0x5a180, R24 ;  /* 0x0005a18003037824 */ /* 0x000fc800078e0218 */
[----:B------:R-:W-:-:S04]  /*1e60*/  IMAD R3, R0, 0x3c1, R3 ;  /* 0x000003c100037824 */ /* 0x000fc800078e0203 */
[----:B------:R-:W-:-:S05]  /*1e70*/  IMAD.WIDE R22, R3, 0x4, R22 ;  /* 0x0000000403167825 */ /* 0x000fca00078e0216 */
[----:B0-----:R-:W-:Y:S01]  /*1e80*/  STG.E desc[UR8][R22.64], R5 ;  /* 0x0000000516007986 */ /* 0x001fe2000c101908 */
[----:B------:R-:W-:Y:S05]  /*1e90*/  EXIT ;  /* 0x000000000000794d */ /* 0x000fea0003800000 */
.L_x_0:
[----:B------:R-:W-:-:S00]  /*1ea0*/  BRA `(.L_x_0) ;  /* 0xfffffffc00fc7947 */ /* 0x000fc0000383ffff */
[----:B------:R-:W-:-:S00]  /*1eb0*/  NOP ;  /* 0x0000000000007918 */ /* 0x000fc00000000000 */
        /* <DEDUP_REMOVED lines=12> */
.L_x_1:


//--------------------- .nv.shared.triton_poi_fused_max_pool2d_with_indices_2 --------------------------
	.section	.nv.shared.triton_poi_fused_max_pool2d_with_indices_2,"aw",@nobits
	.sectionflags	@""
	.align	16
	.zero		1024


//--------------------- .nv.constant0.triton_poi_fused_max_pool2d_with_indices_2 --------------------------
	.section	.nv.constant0.triton_poi_fused_max_pool2d_with_indices_2,"a",@progbits
	.sectionflags	@""
	.align	4
.nv.constant0.triton_poi_fused_max_pool2d_with_indices_2:
	.zero		552
